//
// Generated by NVIDIA NVVM Compiler
//
// Compiler Build ID: CL-36424714
// Cuda compilation tools, release 13.0, V13.0.88
// Based on NVVM 20.0.0
//

.version 9.0
.target sm_100
.address_size 64

	// .globl	_Z8myKernelv
.extern .func  (.param .b32 func_retval0) vprintf
(
	.param .b64 vprintf_param_0,
	.param .b64 vprintf_param_1
)
;
.global .align 1 .b8 $str[16] = {69, 108, 101, 109, 101, 110, 116, 32, 37, 100, 58, 32, 37, 100, 10};

.visible .entry _Z8myKernelv()
{
	.local .align 8 .b8 	__local_depot0[8];
	.reg .b64 	%SP;
	.reg .b64 	%SPL;
	.reg .b32 	%r<17>;
	.reg .b64 	%rd<5>;

	mov.u64 	%SPL, __local_depot0;
	cvta.local.u64 	%SP, %SPL;
	add.u64 	%rd1, %SP, 0;
	add.u64 	%rd2, %SPL, 0;
	mov.b32 	%r1, 1;
	mov.b32 	%r2, 0;
	st.local.v2.u32 	[%rd2], {%r2, %r1};
	mov.u64 	%rd3, $str;
	cvta.global.u64 	%rd4, %rd3;
	{ // callseq 0, 0
	.param .b64 param0;
	st.param.b64 	[param0], %rd4;
	.param .b64 param1;
	st.param.b64 	[param1], %rd1;
	.param .b32 retval0;
	call.uni (retval0), 
	vprintf, 
	(
	param0, 
	param1
	);
	ld.param.b32 	%r3, [retval0];
	} // callseq 0
	mov.b32 	%r5, 2;
	st.local.v2.u32 	[%rd2], {%r1, %r5};
	{ // callseq 1, 0
	.param .b64 param0;
	st.param.b64 	[param0], %rd4;
	.param .b64 param1;
	st.param.b64 	[param1], %rd1;
	.param .b32 retval0;
	call.uni (retval0), 
	vprintf, 
	(
	param0, 
	param1
	);
	ld.param.b32 	%r6, [retval0];
	} // callseq 1
	mov.b32 	%r8, 3;
	st.local.v2.u32 	[%rd2], {%r5, %r8};
	{ // callseq 2, 0
	.param .b64 param0;
	st.param.b64 	[param0], %rd4;
	.param .b64 param1;
	st.param.b64 	[param1], %rd1;
	.param .b32 retval0;
	call.uni (retval0), 
	vprintf, 
	(
	param0, 
	param1
	);
	ld.param.b32 	%r9, [retval0];
	} // callseq 2
	mov.b32 	%r11, 4;
	st.local.v2.u32 	[%rd2], {%r8, %r11};
	{ // callseq 3, 0
	.param .b64 param0;
	st.param.b64 	[param0], %rd4;
	.param .b64 param1;
	st.param.b64 	[param1], %rd1;
	.param .b32 retval0;
	call.uni (retval0), 
	vprintf, 
	(
	param0, 
	param1
	);
	ld.param.b32 	%r12, [retval0];
	} // callseq 3
	mov.b32 	%r14, 5;
	st.local.v2.u32 	[%rd2], {%r11, %r14};
	{ // callseq 4, 0
	.param .b64 param0;
	st.param.b64 	[param0], %rd4;
	.param .b64 param1;
	st.param.b64 	[param1], %rd1;
	.param .b32 retval0;
	call.uni (retval0), 
	vprintf, 
	(
	param0, 
	param1
	);
	ld.param.b32 	%r15, [retval0];
	} // callseq 4
	ret;

}


// ===== COMPILED SASS (sm_100) =====

	.target	sm_100

	.elftype	@"ET_EXEC"


//--------------------- .note.nv.tkinfo           --------------------------
	.section	.note.nv.tkinfo,"",@"SHT_NOTE"
	.sectionflags	@"SHF_NOTE_NV_TKINFO"
	.tkinfo
        /*0018*/ 	.word	0x00000002
        /*0030*/ 	.string	""
        /*0030*/ 	.string	"ptxas"
        /*0030*/ 	.string	"Cuda compilation tools, release 13.0, V13.0.88"
        /*0030*/ 	.string	"Build cuda_13.0.r13.0/compiler.36424714_0"
        /*0030*/ 	.string	"-arch sm_100 -m 64 "



//--------------------- .note.nv.cuinfo           --------------------------
	.section	.note.nv.cuinfo,"",@"SHT_NOTE"
	.sectionflags	@"SHF_NOTE_NV_CUINFO"
        /*0018*/ 	.short	0x0002
        /*001a*/ 	.short	0x0064
        /*001c*/ 	.short	0x0082
	.zero		2


//--------------------- .nv.info                  --------------------------
	.section	.nv.info,"",@"SHT_CUDA_INFO"
	.align	4


	//----- nvinfo : EIATTR_REGCOUNT
	.align		4
        /*0000*/ 	.byte	0x04, 0x2f
        /*0002*/ 	.short	(.L_2 - .L_1)
	.align		4
.L_1:
        /*0004*/ 	.word	index@(_Z8myKernelv)
        /*0008*/ 	.word	0x00000018


	//----- nvinfo : EIATTR_FRAME_SIZE
	.align		4
.L_2:
        /*000c*/ 	.byte	0x04, 0x11
        /*000e*/ 	.short	(.L_4 - .L_3)
	.align		4
.L_3:
        /*0010*/ 	.word	index@(_Z8myKernelv)
        /*0014*/ 	.word	0x00000008


	//----- nvinfo : EIATTR_MIN_STACK_SIZE
	.align		4
.L_4:
        /*0018*/ 	.byte	0x04, 0x12
        /*001a*/ 	.short	(.L_6 - .L_5)
	.align		4
.L_5:
        /*001c*/ 	.word	index@(_Z8myKernelv)
        /*0020*/ 	.word	0x00000008
.L_6:


//--------------------- .nv.compat                --------------------------
	.section	.nv.compat,"",@"SHT_CUDA_COMPAT_INFO"
	.align	4
        /*0000*/ 	.byte	0x02, 0x09, 0x00, 0x00, 0x02, 0x02, 0x01, 0x00, 0x02, 0x05, 0x05, 0x00, 0x03, 0x07, 0x01, 0x01
        /*0010*/ 	.byte	0x02, 0x03, 0x00, 0x00, 0x02, 0x06, 0x01, 0x00, 0x04, 0x0b, 0x08, 0x00, 0x09, 0x00, 0x00, 0x00
        /*0020*/ 	.byte	0x00, 0x00, 0x00, 0x00


//--------------------- .nv.info._Z8myKernelv     --------------------------
	.section	.nv.info._Z8myKernelv,"",@"SHT_CUDA_INFO"
	.sectionflags	@""
	.align	4


	//----- nvinfo : EIATTR_CUDA_API_VERSION
	.align		4
        /*0000*/ 	.byte	0x04, 0x37
        /*0002*/ 	.short	(.L_8 - .L_7)
.L_7:
        /*0004*/ 	.word	0x00000082


	//----- nvinfo : EIATTR_SPARSE_MMA_MASK
	.align		4
.L_8:
        /*0008*/ 	.byte	0x03, 0x50
        /*000a*/ 	.short	0x0000


	//----- nvinfo : EIATTR_MAXREG_COUNT
	.align		4
        /*000c*/ 	.byte	0x03, 0x1b
        /*000e*/ 	.short	0x00ff


	//----- nvinfo : EIATTR_EXTERNS
	.align		4
        /*0010*/ 	.byte	0x04, 0x0f
        /*0012*/ 	.short	(.L_10 - .L_9)


	//   ....[0]....
	.align		4
.L_9:
        /*0014*/ 	.word	index@(vprintf)


	//----- nvinfo : EIATTR_MERCURY_ISA_VERSION
	.align		4
.L_10:
        /*0018*/ 	.byte	0x03, 0x5f
        /*001a*/ 	.short	0x0101


	//----- nvinfo : EIATTR_VRC_CTA_INIT_COUNT
	.align		4
        /*001c*/ 	.byte	0x02, 0x4a
	.zero		1
	.zero		1


	//----- nvinfo : EIATTR_SYSCALL_OFFSETS
	.align		4
        /*0020*/ 	.byte	0x04, 0x46
        /*0022*/ 	.short	(.L_12 - .L_11)


	//   ....[0]....
.L_11:
        /*0024*/ 	.word	0x00000110


	//   ....[1]....
        /*0028*/ 	.word	0x000001c0


	//   ....[2]....
        /*002c*/ 	.word	0x00000270


	//   ....[3]....
        /*0030*/ 	.word	0x00000320


	//   ....[4]....
        /*0034*/ 	.word	0x000003d0


	//----- nvinfo : EIATTR_EXIT_INSTR_OFFSETS
	.align		4
.L_12:
        /*0038*/ 	.byte	0x04, 0x1c
        /*003a*/ 	.short	(.L_14 - .L_13)


	//   ....[0]....
.L_13:
        /*003c*/ 	.word	0x000003e0


	//----- nvinfo : EIATTR_SW_WAR
	.align		4
.L_14:
        /*0040*/ 	.byte	0x04, 0x36
        /*0042*/ 	.short	(.L_16 - .L_15)
.L_15:
        /*0044*/ 	.word	0x00000008
.L_16:


//--------------------- .nv.callgraph             --------------------------
	.section	.nv.callgraph,"",@"SHT_CUDA_CALLGRAPH"
	.align	4
	.sectionentsize	8
	.align		4
        /*0000*/ 	.word	0x00000000
	.align		4
        /*0004*/ 	.word	0xffffffff
	.align		4
        /*0008*/ 	.word	index@(_Z8myKernelv)
	.align		4
        /*000c*/ 	.word	index@(vprintf)
	.align		4
        /*0010*/ 	.word	0x00000000
	.align		4
        /*0014*/ 	.word	0xfffffffe
	.align		4
        /*0018*/ 	.word	0x00000000
	.align		4
        /*001c*/ 	.word	0xfffffffd
	.align		4
        /*0020*/ 	.word	0x00000000
	.align		4
        /*0024*/ 	.word	0xfffffffc


//--------------------- .nv.constant4             --------------------------
	.section	.nv.constant4,"a",@progbits
	.align	8
	.align		8
.nv.constant4:
        /*0000*/ 	.dword	vprintf
	.align		8
        /*0008*/ 	.dword	$str


//--------------------- .text._Z8myKernelv        --------------------------
	.section	.text._Z8myKernelv,"ax",@progbits
	.align	128
        .global         _Z8myKernelv
        .type           _Z8myKernelv,@function
        .size           _Z8myKernelv,(.L_x_6 - _Z8myKernelv)
        .other          _Z8myKernelv,@"STO_CUDA_ENTRY STV_DEFAULT"
_Z8myKernelv:
.text._Z8myKernelv:
[----:B------:R-:W0:Y:S01]  /*0000*/  LDC R1, c[0x0][0x37c] ;  /* 0x0000df00ff017b82 */ /* 0x000e220000000800 */
[----:B------:R-:W1:Y:S01]  /*0010*/  LDCU UR4, c[0x0][0x2f8] ;  /* 0x00005f00ff0477ac */ /* 0x000e620008000800 */
[----:B------:R-:W-:Y:S02]  /*0020*/  HFMA2 R10, -RZ, RZ, 0, 0 ;  /* 0x00000000ff0a7431 */ /* 0x000fe400000001ff */
[----:B0-----:R-:W-:Y:S01]  /*0030*/  VIADD R1, R1, 0xfffffff8 ;  /* 0xfffffff801017836 */ /* 0x001fe20000000000 */
[----:B------:R-:W-:Y:S01]  /*0040*/  MOV R17, 0x0 ;  /* 0x0000000000117802 */ /* 0x000fe20000000f00 */
[----:B------:R-:W-:Y:S01]  /*0050*/  IMAD.MOV.U32 R11, RZ, RZ, 0x1 ;  /* 0x00000001ff0b7424 */ /* 0x000fe200078e00ff */
[----:B------:R-:W0:Y:S02]  /*0060*/  LDCU UR5, c[0x0][0x2fc] ;  /* 0x00005f80ff0577ac */ /* 0x000e240008000800 */
[----:B------:R2:W3:Y:S02]  /*0070*/  LDC.64 R8, c[0x4][R17] ;  /* 0x0100000011087b82 */ /* 0x0004e40000000a00 */
[----:B------:R2:W-:Y:S01]  /*0080*/  STL.64 [R1], R10 ;  /* 0x0000000a01007387 */ /* 0x0005e20000100a00 */
[----:B------:R-:W4:Y:S01]  /*0090*/  LDCU.64 UR6, c[0x4][0x8] ;  /* 0x01000100ff0677ac */ /* 0x000f220008000a00 */
[----:B-1----:R-:W-:-:S05]  /*00a0*/  IADD3 R2, P0, PT, R1, UR4, RZ ;  /* 0x0000000401027c10 */ /* 0x002fca000ff1e0ff */
[----:B0-----:R-:W-:Y:S02]  /*00b0*/  IMAD.X R16, RZ, RZ, UR5, P0 ;  /* 0x00000005ff107e24 */ /* 0x001fe400080e06ff */
[----:B------:R-:W-:Y:S02]  /*00c0*/  IMAD.MOV.U32 R6, RZ, RZ, R2 ;  /* 0x000000ffff067224 */ /* 0x000fe400078e0002 */
[----:B------:R-:W-:Y:S01]  /*00d0*/  IMAD.MOV.U32 R7, RZ, RZ, R16 ;  /* 0x000000ffff077224 */ /* 0x000fe200078e0010 */
[----:B----4-:R-:W-:Y:S01]  /*00e0*/  MOV R5, UR7 ;  /* 0x0000000700057c02 */ /* 0x010fe20008000f00 */
[----:B--2---:R-:W-:-:S07]  /*00f0*/  IMAD.U32 R4, RZ, RZ, UR6 ;  /* 0x00000006ff047e24 */ /* 0x004fce000f8e00ff */
[----:B------:R-:W-:-:S07]  /*0100*/  LEPC R20, `(.L_x_0) ;  /* 0x000000001014794e */ /* 0x000fce0000000000 */
[----:B---3--:R-:W-:Y:S05]  /*0110*/  CALL.ABS.NOINC R8 ;  /* 0x0000000008007343 */ /* 0x008fea0003c00000 */
.L_x_0:
[----:B------:R-:W-:Y:S02]  /*0120*/  HFMA2 R8, -RZ, RZ, 0, 5.9604644775390625e-08 ;  /* 0x00000001ff087431 */ /* 0x000fe400000001ff */
[----:B------:R-:W-:Y:S01]  /*0130*/  IMAD.MOV.U32 R9, RZ, RZ, 0x2 ;  /* 0x00000002ff097424 */ /* 0x000fe200078e00ff */
[----:B------:R0:W1:Y:S01]  /*0140*/  LDC.64 R10, c[0x4][R17] ;  /* 0x01000000110a7b82 */ /* 0x0000620000000a00 */
[----:B------:R-:W2:Y:S01]  /*0150*/  LDCU.64 UR4, c[0x4][0x8] ;  /* 0x01000100ff0477ac */ /* 0x000ea20008000a00 */
[----:B------:R-:W-:Y:S01]  /*0160*/  IMAD.MOV.U32 R6, RZ, RZ, R2 ;  /* 0x000000ffff067224 */ /* 0x000fe200078e0002 */
[----:B------:R-:W-:Y:S01]  /*0170*/  MOV R7, R16 ;  /* 0x0000001000077202 */ /* 0x000fe20000000f00 */
[----:B------:R0:W-:Y:S01]  /*0180*/  STL.64 [R1], R8 ;  /* 0x0000000801007387 */ /* 0x0001e20000100a00 */
[----:B--2---:R-:W-:Y:S01]  /*0190*/  IMAD.U32 R4, RZ, RZ, UR4 ;  /* 0x00000004ff047e24 */ /* 0x004fe2000f8e00ff */
[----:B0-----:R-:W-:-:S07]  /*01a0*/  MOV R5, UR5 ;  /* 0x0000000500057c02 */ /* 0x001fce0008000f00 */
[----:B------:R-:W-:-:S07]  /*01b0*/  LEPC R20, `(.L_x_1) ;  /* 0x000000001014794e */ /* 0x000fce0000000000 */
[----:B-1----:R-:W-:Y:S05]  /*01c0*/  CALL.ABS.NOINC R10 ;  /* 0x000000000a007343 */ /* 0x002fea0003c00000 */
.L_x_1:
[----:B------:R-:W-:Y:S02]  /*01d0*/  HFMA2 R9, -RZ, RZ, 0, 1.78813934326171875e-07 ;  /* 0x00000003ff097431 */ /* 0x000fe400000001ff */
        /* <DEDUP_REMOVED lines=10> */
.L_x_2:
[----:B------:R-:W-:Y:S02]  /*0280*/  HFMA2 R9, -RZ, RZ, 0, 2.384185791015625e-07 ;  /* 0x00000004ff097431 */ /* 0x000fe400000001ff */
        /* <DEDUP_REMOVED lines=10> */
.L_x_3:
[----:B------:R-:W-:Y:S02]  /*0330*/  HFMA2 R9, -RZ, RZ, 0, 2.98023223876953125e-07 ;  /* 0x00000005ff097431 */ /* 0x000fe400000001ff */
        /* <DEDUP_REMOVED lines=10> */
.L_x_4:
[----:B------:R-:W-:Y:S05]  /*03e0*/  EXIT ;  /* 0x000000000000794d */ /* 0x000fea0003800000 */
.L_x_5:
[----:B------:R-:W-:-:S00]  /*03f0*/  BRA `(.L_x_5) ;  /* 0xfffffffc00fc7947 */ /* 0x000fc0000383ffff */
[----:B------:R-:W-:-:S00]  /*0400*/  NOP ;  /* 0x0000000000007918 */ /* 0x000fc00000000000 */
[----:B------:R-:W-:-:S00]  /*0410*/  NOP ;  /* 0x0000000000007918 */ /* 0x000fc00000000000 */
[----:B------:R-:W-:-:S00]  /*0420*/  NOP ;  /* 0x0000000000007918 */ /* 0x000fc00000000000 */
[----:B------:R-:W-:-:S00]  /*0430*/  NOP ;  /* 0x0000000000007918 */ /* 0x000fc00000000000 */
[----:B------:R-:W-:-:S00]  /*0440*/  NOP ;  /* 0x0000000000007918 */ /* 0x000fc00000000000 */
[----:B------:R-:W-:-:S00]  /*0450*/  NOP ;  /* 0x0000000000007918 */ /* 0x000fc00000000000 */
[----:B------:R-:W-:-:S00]  /*0460*/  NOP ;  /* 0x0000000000007918 */ /* 0x000fc00000000000 */
[----:B------:R-:W-:-:S00]  /*0470*/  NOP ;  /* 0x0000000000007918 */ /* 0x000fc00000000000 */
.L_x_6:


//--------------------- .nv.global.init           --------------------------
	.section	.nv.global.init,"aw",@progbits
.nv.global.init:
	.type		$str,@object
	.size		$str,(.L_0 - $str)
$str:
        /*0000*/ 	.byte	0x45, 0x6c, 0x65, 0x6d, 0x65, 0x6e, 0x74, 0x20, 0x25, 0x64, 0x3a, 0x20, 0x25, 0x64, 0x0a, 0x00
.L_0:


//--------------------- .nv.shared.reserved.0     --------------------------
	.section	.nv.shared.reserved.0,"aw",@nobits
	.weak		__nv_reservedSMEM_offset_0_alias
	.size		__nv_reservedSMEM_offset_0_alias, 0, 64
	.other		__nv_reservedSMEM_offset_0_alias,@"STO_CUDA_RESERVED_SHARED STV_DEFAULT"
__nv_reservedSMEM_offset_0_alias:
	.zero		0
	.zero		64


//--------------------- .nv.constant0._Z8myKernelv --------------------------
	.section	.nv.constant0._Z8myKernelv,"a",@progbits
	.sectionflags	@""
	.align	4
.nv.constant0._Z8myKernelv:
	.zero		896


//--------------------- SYMBOLS --------------------------

	.type		.nv.reservedSmem.offset0,@object
	.size		.nv.reservedSmem.offset0,0x4
	.type		vprintf,@function
